//
// Generated by NVIDIA NVVM Compiler
//
// Compiler Build ID: CL-36424714
// Cuda compilation tools, release 13.0, V13.0.88
// Based on NVVM 20.0.0
//

.version 9.0
.target sm_100
.address_size 64

	// .globl	_Z18random_walk_kerneliiPf

.visible .entry _Z18random_walk_kerneliiPf(
	.param .u32 _Z18random_walk_kerneliiPf_param_0,
	.param .u32 _Z18random_walk_kerneliiPf_param_1,
	.param .u64 .ptr .align 1 _Z18random_walk_kerneliiPf_param_2
)
{
	.reg .pred 	%p<2>;
	.reg .b32 	%r<8>;
	.reg .b32 	%f<2>;
	.reg .b64 	%rd<5>;

	ld.param.u32 	%r3, [_Z18random_walk_kerneliiPf_param_0];
	ld.param.u32 	%r2, [_Z18random_walk_kerneliiPf_param_1];
	ld.param.u64 	%rd1, [_Z18random_walk_kerneliiPf_param_2];
	mov.u32 	%r4, %tid.x;
	mov.u32 	%r5, %ntid.x;
	mov.u32 	%r6, %ctaid.x;
	mad.lo.s32 	%r1, %r5, %r6, %r4;
	setp.ge.s32 	%p1, %r1, %r3;
	@%p1 bra 	$L__BB0_2;
	cvta.to.global.u64 	%rd2, %rd1;
	mul.lo.s32 	%r7, %r2, %r2;
	cvt.rn.f32.u32 	%f1, %r7;
	mul.wide.s32 	%rd3, %r1, 4;
	add.s64 	%rd4, %rd2, %rd3;
	st.global.f32 	[%rd4], %f1;
$L__BB0_2:
	ret;

}


// ===== COMPILED SASS (sm_100) =====

	.target	sm_100

	.elftype	@"ET_EXEC"


//--------------------- .note.nv.tkinfo           --------------------------
	.section	.note.nv.tkinfo,"",@"SHT_NOTE"
	.sectionflags	@"SHF_NOTE_NV_TKINFO"
	.tkinfo
        /*0018*/ 	.word	0x00000002
        /*0030*/ 	.string	""
        /*0030*/ 	.string	"ptxas"
        /*0030*/ 	.string	"Cuda compilation tools, release 13.0, V13.0.88"
        /*0030*/ 	.string	"Build cuda_13.0.r13.0/compiler.36424714_0"
        /*0030*/ 	.string	"-arch sm_100 -m 64 "



//--------------------- .note.nv.cuinfo           --------------------------
	.section	.note.nv.cuinfo,"",@"SHT_NOTE"
	.sectionflags	@"SHF_NOTE_NV_CUINFO"
        /*0018*/ 	.short	0x0002
        /*001a*/ 	.short	0x0064
        /*001c*/ 	.short	0x0082
	.zero		2


//--------------------- .nv.info                  --------------------------
	.section	.nv.info,"",@"SHT_CUDA_INFO"
	.align	4


	//----- nvinfo : EIATTR_REGCOUNT
	.align		4
        /*0000*/ 	.byte	0x04, 0x2f
        /*0002*/ 	.short	(.L_1 - .L_0)
	.align		4
.L_0:
        /*0004*/ 	.word	index@(_Z18random_walk_kerneliiPf)
        /*0008*/ 	.word	0x00000008


	//----- nvinfo : EIATTR_FRAME_SIZE
	.align		4
.L_1:
        /*000c*/ 	.byte	0x04, 0x11
        /*000e*/ 	.short	(.L_3 - .L_2)
	.align		4
.L_2:
        /*0010*/ 	.word	index@(_Z18random_walk_kerneliiPf)
        /*0014*/ 	.word	0x00000000


	//----- nvinfo : EIATTR_MIN_STACK_SIZE
	.align		4
.L_3:
        /*0018*/ 	.byte	0x04, 0x12
        /*001a*/ 	.short	(.L_5 - .L_4)
	.align		4
.L_4:
        /*001c*/ 	.word	index@(_Z18random_walk_kerneliiPf)
        /*0020*/ 	.word	0x00000000
.L_5:


//--------------------- .nv.compat                --------------------------
	.section	.nv.compat,"",@"SHT_CUDA_COMPAT_INFO"
	.align	4
        /*0000*/ 	.byte	0x02, 0x09, 0x00, 0x00, 0x02, 0x02, 0x01, 0x00, 0x02, 0x05, 0x05, 0x00, 0x03, 0x07, 0x01, 0x01
        /*0010*/ 	.byte	0x02, 0x03, 0x00, 0x00, 0x02, 0x06, 0x01, 0x00, 0x04, 0x0b, 0x08, 0x00, 0x09, 0x00, 0x00, 0x00
        /*0020*/ 	.byte	0x00, 0x00, 0x00, 0x00


//--------------------- .nv.info._Z18random_walk_kerneliiPf --------------------------
	.section	.nv.info._Z18random_walk_kerneliiPf,"",@"SHT_CUDA_INFO"
	.sectionflags	@""
	.align	4


	//----- nvinfo : EIATTR_CUDA_API_VERSION
	.align		4
        /*0000*/ 	.byte	0x04, 0x37
        /*0002*/ 	.short	(.L_7 - .L_6)
.L_6:
        /*0004*/ 	.word	0x00000082


	//----- nvinfo : EIATTR_KPARAM_INFO
	.align		4
.L_7:
        /*0008*/ 	.byte	0x04, 0x17
        /*000a*/ 	.short	(.L_9 - .L_8)
.L_8:
        /*000c*/ 	.word	0x00000000
        /*0010*/ 	.short	0x0002
        /*0012*/ 	.short	0x0008
        /*0014*/ 	.byte	0x00, 0xf5, 0x21, 0x00


	//----- nvinfo : EIATTR_KPARAM_INFO
	.align		4
.L_9:
        /*0018*/ 	.byte	0x04, 0x17
        /*001a*/ 	.short	(.L_11 - .L_10)
.L_10:
        /*001c*/ 	.word	0x00000000
        /*0020*/ 	.short	0x0001
        /*0022*/ 	.short	0x0004
        /*0024*/ 	.byte	0x00, 0xf0, 0x11, 0x00


	//----- nvinfo : EIATTR_KPARAM_INFO
	.align		4
.L_11:
        /*0028*/ 	.byte	0x04, 0x17
        /*002a*/ 	.short	(.L_13 - .L_12)
.L_12:
        /*002c*/ 	.word	0x00000000
        /*0030*/ 	.short	0x0000
        /*0032*/ 	.short	0x0000
        /*0034*/ 	.byte	0x00, 0xf0, 0x11, 0x00


	//----- nvinfo : EIATTR_SPARSE_MMA_MASK
	.align		4
.L_13:
        /*0038*/ 	.byte	0x03, 0x50
        /*003a*/ 	.short	0x0000


	//----- nvinfo : EIATTR_MAXREG_COUNT
	.align		4
        /*003c*/ 	.byte	0x03, 0x1b
        /*003e*/ 	.short	0x00ff


	//----- nvinfo : EIATTR_MERCURY_ISA_VERSION
	.align		4
        /*0040*/ 	.byte	0x03, 0x5f
        /*0042*/ 	.short	0x0101


	//----- nvinfo : EIATTR_VRC_CTA_INIT_COUNT
	.align		4
        /*0044*/ 	.byte	0x02, 0x4a
	.zero		1
	.zero		1


	//----- nvinfo : EIATTR_EXIT_INSTR_OFFSETS
	.align		4
        /*0048*/ 	.byte	0x04, 0x1c
        /*004a*/ 	.short	(.L_15 - .L_14)


	//   ....[0]....
.L_14:
        /*004c*/ 	.word	0x00000070


	//   ....[1]....
        /*0050*/ 	.word	0x000000f0


	//----- nvinfo : EIATTR_CBANK_PARAM_SIZE
	.align		4
.L_15:
        /*0054*/ 	.byte	0x03, 0x19
        /*0056*/ 	.short	0x0010


	//----- nvinfo : EIATTR_PARAM_CBANK
	.align		4
        /*0058*/ 	.byte	0x04, 0x0a
        /*005a*/ 	.short	(.L_17 - .L_16)
	.align		4
.L_16:
        /*005c*/ 	.word	index@(.nv.constant0._Z18random_walk_kerneliiPf)
        /*0060*/ 	.short	0x0380
        /*0062*/ 	.short	0x0010


	//----- nvinfo : EIATTR_SW_WAR
	.align		4
.L_17:
        /*0064*/ 	.byte	0x04, 0x36
        /*0066*/ 	.short	(.L_19 - .L_18)
.L_18:
        /*0068*/ 	.word	0x00000008
.L_19:


//--------------------- .nv.callgraph             --------------------------
	.section	.nv.callgraph,"",@"SHT_CUDA_CALLGRAPH"
	.align	4
	.sectionentsize	8
	.align		4
        /*0000*/ 	.word	0x00000000
	.align		4
        /*0004*/ 	.word	0xffffffff
	.align		4
        /*0008*/ 	.word	0x00000000
	.align		4
        /*000c*/ 	.word	0xfffffffe
	.align		4
        /*0010*/ 	.word	0x00000000
	.align		4
        /*0014*/ 	.word	0xfffffffd
	.align		4
        /*0018*/ 	.word	0x00000000
	.align		4
        /*001c*/ 	.word	0xfffffffc


//--------------------- .text._Z18random_walk_kerneliiPf --------------------------
	.section	.text._Z18random_walk_kerneliiPf,"ax",@progbits
	.align	128
        .global         _Z18random_walk_kerneliiPf
        .type           _Z18random_walk_kerneliiPf,@function
        .size           _Z18random_walk_kerneliiPf,(.L_x_1 - _Z18random_walk_kerneliiPf)
        .other          _Z18random_walk_kerneliiPf,@"STO_CUDA_ENTRY STV_DEFAULT"
_Z18random_walk_kerneliiPf:
.text._Z18random_walk_kerneliiPf:
[----:B------:R-:W-:Y:S01]  /*0000*/  LDC R1, c[0x0][0x37c] ;  /* 0x0000df00ff017b82 */ /* 0x000fe20000000800 */
[----:B------:R-:W0:Y:S01]  /*0010*/  S2R R5, SR_TID.X ;  /* 0x0000000000057919 */ /* 0x000e220000002100 */
[----:B------:R-:W0:Y:S01]  /*0020*/  LDCU UR4, c[0x0][0x360] ;  /* 0x00006c00ff0477ac */ /* 0x000e220008000800 */
[----:B------:R-:W0:Y:S01]  /*0030*/  S2R R0, SR_CTAID.X ;  /* 0x0000000000007919 */ /* 0x000e220000002500 */
[----:B------:R-:W1:Y:S01]  /*0040*/  LDCU UR5, c[0x0][0x380] ;  /* 0x00007000ff0577ac */ /* 0x000e620008000800 */
[----:B0-----:R-:W-:-:S05]  /*0050*/  IMAD R5, R0, UR4, R5 ;  /* 0x0000000400057c24 */ /* 0x001fca000f8e0205 */
[----:B-1----:R-:W-:-:S13]  /*0060*/  ISETP.GE.AND P0, PT, R5, UR5, PT ;  /* 0x0000000505007c0c */ /* 0x002fda000bf06270 */
[----:B------:R-:W-:Y:S05]  /*0070*/  @P0 EXIT ;  /* 0x000000000000094d */ /* 0x000fea0003800000 */
[----:B------:R-:W0:Y:S01]  /*0080*/  LDC.64 R2, c[0x0][0x388] ;  /* 0x0000e200ff027b82 */ /* 0x000e220000000a00 */
[----:B------:R-:W1:Y:S01]  /*0090*/  LDCU UR4, c[0x0][0x384] ;  /* 0x00007080ff0477ac */ /* 0x000e620008000800 */
[----:B------:R-:W2:Y:S01]  /*00a0*/  LDCU.64 UR6, c[0x0][0x358] ;  /* 0x00006b00ff0677ac */ /* 0x000ea20008000a00 */
[----:B-1----:R-:W-:Y:S01]  /*00b0*/  UIMAD UR4, UR4, UR4, URZ ;  /* 0x00000004040472a4 */ /* 0x002fe2000f8e02ff */
[----:B0-----:R-:W-:-:S05]  /*00c0*/  IMAD.WIDE R2, R5, 0x4, R2 ;  /* 0x0000000405027825 */ /* 0x001fca00078e0202 */
[----:B------:R-:W-:-:S05]  /*00d0*/  I2FP.F32.U32 R5, UR4 ;  /* 0x0000000400057c45 */ /* 0x000fca0008201000 */
[----:B--2---:R-:W-:Y:S01]  /*00e0*/  STG.E desc[UR6][R2.64], R5 ;  /* 0x0000000502007986 */ /* 0x004fe2000c101906 */
[----:B------:R-:W-:Y:S05]  /*00f0*/  EXIT ;  /* 0x000000000000794d */ /* 0x000fea0003800000 */
.L_x_0:
[----:B------:R-:W-:-:S00]  /*0100*/  BRA `(.L_x_0) ;  /* 0xfffffffc00fc7947 */ /* 0x000fc0000383ffff */
[----:B------:R-:W-:-:S00]  /*0110*/  NOP ;  /* 0x0000000000007918 */ /* 0x000fc00000000000 */
        /* <DEDUP_REMOVED lines=14> */
.L_x_1:


//--------------------- .nv.shared.reserved.0     --------------------------
	.section	.nv.shared.reserved.0,"aw",@nobits
	.weak		__nv_reservedSMEM_offset_0_alias
	.size		__nv_reservedSMEM_offset_0_alias, 0, 64
	.other		__nv_reservedSMEM_offset_0_alias,@"STO_CUDA_RESERVED_SHARED STV_DEFAULT"
__nv_reservedSMEM_offset_0_alias:
	.zero		0
	.zero		64


//--------------------- .nv.constant0._Z18random_walk_kerneliiPf --------------------------
	.section	.nv.constant0._Z18random_walk_kerneliiPf,"a",@progbits
	.sectionflags	@""
	.align	4
.nv.constant0._Z18random_walk_kerneliiPf:
	.zero		912


//--------------------- SYMBOLS --------------------------

	.type		.nv.reservedSmem.offset0,@object
	.size		.nv.reservedSmem.offset0,0x4
